	.headerflags	@"EF_CUDA_TEXMODE_UNIFIED EF_CUDA_64BIT_ADDRESS EF_CUDA_ACCELERATORS EF_CUDA_SM90 EF_CUDA_VIRTUAL_SM(EF_CUDA_SM90)"
	.elftype	@"ET_EXEC"


//--------------------- .nv.info                  --------------------------
	.section	.nv.info,"",@"SHT_CUDA_INFO"
	.align	4


	//----- nvinfo : EIATTR_REGCOUNT
	.align		4
        /*0000*/ 	.byte	0x04, 0x2f
        /*0002*/ 	.short	(.L_1 - .L_0)
	.align		4
.L_0:
        /*0004*/ 	.word	index@(triton_poi_fused_convolution_relu_threshold_backward_21)
        /*0008*/ 	.word	0x00000012


	//----- nvinfo : EIATTR_MIN_STACK_SIZE
	.align		4
.L_1:
        /*000c*/ 	.byte	0x04, 0x12
        /*000e*/ 	.short	(.L_3 - .L_2)
	.align		4
.L_2:
        /*0010*/ 	.word	index@(triton_poi_fused_convolution_relu_threshold_backward_21)
        /*0014*/ 	.word	0x00000000


	//----- nvinfo : EIATTR_FRAME_SIZE
	.align		4
.L_3:
        /*0018*/ 	.byte	0x04, 0x11
        /*001a*/ 	.short	(.L_5 - .L_4)
	.align		4
.L_4:
        /*001c*/ 	.word	index@(triton_poi_fused_convolution_relu_threshold_backward_21)
        /*0020*/ 	.word	0x00000000


	//----- nvinfo : EIATTR_MIN_STACK_SIZE
	.align		4
.L_5:
        /*0024*/ 	.byte	0x04, 0x12
        /*0026*/ 	.short	(.L_7 - .L_6)
	.align		4
.L_6:
        /*0028*/ 	.word	index@(triton_poi_fused_convolution_relu_threshold_backward_21)
        /*002c*/ 	.word	0x00000000
.L_7:


//--------------------- .nv.info.triton_poi_fused_convolution_relu_threshold_backward_21 --------------------------
	.section	.nv.info.triton_poi_fused_convolution_relu_threshold_backward_21,"",@"SHT_CUDA_INFO"
	.sectionflags	@""
	.align	4


	//----- nvinfo : EIATTR_CUDA_API_VERSION
	.align		4
        /*0000*/ 	.byte	0x04, 0x37
        /*0002*/ 	.short	(.L_9 - .L_8)
.L_8:
        /*0004*/ 	.word	0x0000007c


	//----- nvinfo : EIATTR_KPARAM_INFO
	.align		4
.L_9:
        /*0008*/ 	.byte	0x04, 0x17
        /*000a*/ 	.short	(.L_11 - .L_10)
.L_10:
        /*000c*/ 	.word	0x00000000
        /*0010*/ 	.short	0x0004
        /*0012*/ 	.short	0x0020
        /*0014*/ 	.byte	0x00, 0xf0, 0x11, 0x00


	//----- nvinfo : EIATTR_KPARAM_INFO
	.align		4
.L_11:
        /*0018*/ 	.byte	0x04, 0x17
        /*001a*/ 	.short	(.L_13 - .L_12)
.L_12:
        /*001c*/ 	.word	0x00000000
        /*0020*/ 	.short	0x0003
        /*0022*/ 	.short	0x0018
        /*0024*/ 	.byte	0x00, 0xf4, 0x21, 0x00


	//----- nvinfo : EIATTR_KPARAM_INFO
	.align		4
.L_13:
        /*0028*/ 	.byte	0x04, 0x17
        /*002a*/ 	.short	(.L_15 - .L_14)
.L_14:
        /*002c*/ 	.word	0x00000000
        /*0030*/ 	.short	0x0002
        /*0032*/ 	.short	0x0010
        /*0034*/ 	.byte	0x00, 0xf4, 0x21, 0x00


	//----- nvinfo : EIATTR_KPARAM_INFO
	.align		4
.L_15:
        /*0038*/ 	.byte	0x04, 0x17
        /*003a*/ 	.short	(.L_17 - .L_16)
.L_16:
        /*003c*/ 	.word	0x00000000
        /*0040*/ 	.short	0x0001
        /*0042*/ 	.short	0x0008
        /*0044*/ 	.byte	0x00, 0xf4, 0x21, 0x00


	//----- nvinfo : EIATTR_KPARAM_INFO
	.align		4
.L_17:
        /*0048*/ 	.byte	0x04, 0x17
        /*004a*/ 	.short	(.L_19 - .L_18)
.L_18:
        /*004c*/ 	.word	0x00000000
        /*0050*/ 	.short	0x0000
        /*0052*/ 	.short	0x0000
        /*0054*/ 	.byte	0x00, 0xf4, 0x21, 0x00


	//----- nvinfo : EIATTR_SPARSE_MMA_MASK
	.align		4
.L_19:
        /*0058*/ 	.byte	0x03, 0x50
        /*005a*/ 	.short	0x0000


	//----- nvinfo : EIATTR_MAXREG_COUNT
	.align		4
        /*005c*/ 	.byte	0x03, 0x1b
        /*005e*/ 	.short	0x00ff


	//----- nvinfo : EIATTR_EXIT_INSTR_OFFSETS
	.align		4
        /*0060*/ 	.byte	0x04, 0x1c
        /*0062*/ 	.short	(.L_21 - .L_20)


	//   ....[0]....
.L_20:
        /*0064*/ 	.word	0x000002e0


	//----- nvinfo : EIATTR_REQNTID
	.align		4
.L_21:
        /*0068*/ 	.byte	0x04, 0x10
        /*006a*/ 	.short	(.L_23 - .L_22)
.L_22:
        /*006c*/ 	.word	0x00000080
        /*0070*/ 	.word	0x00000001
        /*0074*/ 	.word	0x00000001


	//----- nvinfo : EIATTR_CBANK_PARAM_SIZE
	.align		4
.L_23:
        /*0078*/ 	.byte	0x03, 0x19
        /*007a*/ 	.short	0x0024


	//----- nvinfo : EIATTR_PARAM_CBANK
	.align		4
        /*007c*/ 	.byte	0x04, 0x0a
        /*007e*/ 	.short	(.L_25 - .L_24)
	.align		4
.L_24:
        /*0080*/ 	.word	index@(.nv.constant0.triton_poi_fused_convolution_relu_threshold_backward_21)
        /*0084*/ 	.short	0x0210
        /*0086*/ 	.short	0x0024


	//----- nvinfo : EIATTR_SW_WAR
	.align		4
.L_25:
        /*0088*/ 	.byte	0x04, 0x36
        /*008a*/ 	.short	(.L_27 - .L_26)
.L_26:
        /*008c*/ 	.word	0x00000008
.L_27:


//--------------------- .nv.callgraph             --------------------------
	.section	.nv.callgraph,"",@"SHT_CUDA_CALLGRAPH"
	.align	4
	.sectionentsize	8
	.align		4
        /*0000*/ 	.word	0x00000000
	.align		4
        /*0004*/ 	.word	0xffffffff
	.align		4
        /*0008*/ 	.word	0x00000000
	.align		4
        /*000c*/ 	.word	0xfffffffe
	.align		4
        /*0010*/ 	.word	0x00000000
	.align		4
        /*0014*/ 	.word	0xfffffffd
	.align		4
        /*0018*/ 	.word	0x00000000
	.align		4
        /*001c*/ 	.word	0xfffffffc


//--------------------- .text.triton_poi_fused_convolution_relu_threshold_backward_21 --------------------------
	.section	.text.triton_poi_fused_convolution_relu_threshold_backward_21,"ax",@progbits
	.sectionflags	@"SHF_BARRIERS=1"
	.align	128
        .global         triton_poi_fused_convolution_relu_threshold_backward_21
        .type           triton_poi_fused_convolution_relu_threshold_backward_21,@function
        .size           triton_poi_fused_convolution_relu_threshold_backward_21,(.L_x_1 - triton_poi_fused_convolution_relu_threshold_backward_21)
        .other          triton_poi_fused_convolution_relu_threshold_backward_21,@"STO_CUDA_ENTRY STV_DEFAULT"
triton_poi_fused_convolution_relu_threshold_backward_21:
.text.triton_poi_fused_convolution_relu_threshold_backward_21:
[----:B------:R-:W-:Y:S01]  /*0000*/  LDC R1, c[0x0][0x28] ;  /* 0x00000a00ff017b82 */ /* 0x000fe20000000800 */
[----:B------:R-:W1:Y:S07]  /*0010*/  S2R R7, SR_TID.X ;  /* 0x0000000000077919 */ /* 0x000e6e0000002100 */
[----:B------:R-:W2:Y:S01]  /*0020*/  LDC.64 R2, c[0x0][0x210] ;  /* 0x00008400ff027b82 */ /* 0x000ea20000000a00 */
[----:B------:R-:W-:Y:S01]  /*0030*/  ULDC.64 UR6, c[0x0][0x208] ;  /* 0x0000820000067ab9 */ /* 0x000fe20000000a00 */
[----:B------:R-:W3:Y:S06]  /*0040*/  S2R R12, SR_CTAID.X ;  /* 0x00000000000c7919 */ /* 0x000eec0000002500 */
[----:B------:R-:W4:Y:S01]  /*0050*/  LDC.64 R4, c[0x0][0x218] ;  /* 0x00008600ff047b82 */ /* 0x000f220000000a00 */
[----:B-1----:R-:W-:Y:S01]  /*0060*/  IMAD.SHL.U32 R0, R7, 0x2, RZ ;  /* 0x0000000207007824 */ /* 0x002fe200078e00ff */
[----:B----4-:R-:W4:Y:S04]  /*0070*/  LDG.E R4, desc[UR6][R4.64] ;  /* 0x0000000604047981 */ /* 0x010f28000c1e1900 */
[----:B------:R-:W-:-:S04]  /*0080*/  LOP3.LUT R6, R0, 0xfe, RZ, 0xc0, !PT ;  /* 0x000000fe00067812 */ /* 0x000fc800078ec0ff */
[----:B---3--:R-:W-:-:S05]  /*0090*/  PRMT R0, R6, 0x6540, R12 ;  /* 0x0000654006007816 */ /* 0x008fca000000000c */
[----:B--2---:R-:W-:-:S06]  /*00a0*/  IMAD.WIDE R2, R0, 0x4, R2 ;  /* 0x0000000400027825 */ /* 0x004fcc00078e0202 */
[----:B------:R-:W4:Y:S01]  /*00b0*/  LDG.E.64 R2, desc[UR6][R2.64] ;  /* 0x0000000602027981 */ /* 0x000f22000c1e1b00 */
[----:B------:R-:W1:Y:S01]  /*00c0*/  S2UR UR5, SR_CgaCtaId ;  /* 0x00000000000579c3 */ /* 0x000e620000008800 */
[----:B------:R-:W-:Y:S02]  /*00d0*/  UMOV UR4, 0x400 ;  /* 0x0000040000047882 */ /* 0x000fe40000000000 */
[----:B-1----:R-:W-:-:S06]  /*00e0*/  UPRMT UR4, UR5, 0x654, UR4 ;  /* 0x0000065405047896 */ /* 0x002fcc0008000004 */
[----:B------:R-:W-:Y:S02]  /*00f0*/  LEA R6, R6, UR4, 0x2 ;  /* 0x0000000406067c11 */ /* 0x000fe4000f8e10ff */
[----:B------:R-:W-:Y:S01]  /*0100*/  LOP3.LUT R7, R7, 0x7f, RZ, 0xc0, !PT ;  /* 0x0000007f07077812 */ /* 0x000fe200078ec0ff */
[--C-:B----4-:R-:W-:Y:S01]  /*0110*/  FADD R9, R3, R4.reuse ;  /* 0x0000000403097221 */ /* 0x110fe20000000000 */
[----:B------:R-:W-:Y:S01]  /*0120*/  FADD R8, R2, R4 ;  /* 0x0000000402087221 */ /* 0x000fe20000000000 */
[C---:B------:R-:W-:Y:S02]  /*0130*/  FSETP.GEU.AND P0, PT, R4.reuse, -R3, PT ;  /* 0x800000030400720b */ /* 0x040fe40003f0e000 */
[----:B------:R-:W-:Y:S02]  /*0140*/  FSETP.GEU.AND P1, PT, R4, -R2, PT ;  /* 0x800000020400720b */ /* 0x000fe40003f2e000 */
[----:B------:R-:W-:Y:S01]  /*0150*/  FSEL R11, R9, RZ, P0 ;  /* 0x000000ff090b7208 */ /* 0x000fe20000000000 */
[----:B------:R-:W1:Y:S01]  /*0160*/  LDC.64 R2, c[0x0][0x220] ;  /* 0x00008800ff027b82 */ /* 0x000e620000000a00 */
[----:B------:R-:W-:-:S05]  /*0170*/  FSEL R10, R8, RZ, P1 ;  /* 0x000000ff080a7208 */ /* 0x000fca0000800000 */
[----:B------:R2:W-:Y:S01]  /*0180*/  STS.64 [R6], R10 ;  /* 0x0000000a06007388 */ /* 0x0005e20000000a00 */
[C---:B------:R-:W-:Y:S01]  /*0190*/  LEA R8, R7.reuse, UR4, 0x2 ;  /* 0x0000000407087c11 */ /* 0x040fe2000f8e10ff */
[----:B------:R-:W-:Y:S01]  /*01a0*/  ULDC.64 UR4, c[0x0][0x228] ;  /* 0x00008a0000047ab9 */ /* 0x000fe20000000a00 */
[----:B------:R-:W-:Y:S01]  /*01b0*/  BAR.SYNC.DEFER_BLOCKING 0x0 ;  /* 0x0000000000007b1d */ /* 0x000fe20000010000 */
[----:B------:R-:W-:-:S05]  /*01c0*/  PRMT R7, R7, 0x6540, R12 ;  /* 0x0000654007077816 */ /* 0x000fca000000000c */
[----:B------:R-:W3:Y:S04]  /*01d0*/  LDS R13, [R8] ;  /* 0x00000000080d7984 */ /* 0x000ee80000000800 */
[----:B------:R-:W4:Y:S01]  /*01e0*/  LDS R15, [R8+0x200] ;  /* 0x00020000080f7984 */ /* 0x000f220000000800 */
[----:B------:R-:W-:Y:S02]  /*01f0*/  LOP3.LUT R4, R7, 0x80, RZ, 0xfc, !PT ;  /* 0x0000008007047812 */ /* 0x000fe400078efcff */
[----:B------:R-:W-:Y:S02]  /*0200*/  FSETP.GTU.AND P0, PT, R11, RZ, PT ;  /* 0x000000ff0b00720b */ /* 0x000fe40003f0c000 */
[----:B------:R-:W-:Y:S01]  /*0210*/  FSETP.GTU.AND P1, PT, R10, RZ, PT ;  /* 0x000000ff0a00720b */ /* 0x000fe20003f2c000 */
[----:B------:R-:W-:Y:S01]  /*0220*/  IMAD R5, R7, 0xd, RZ ;  /* 0x0000000d07057824 */ /* 0x000fe200078e02ff */
[----:B--2---:R-:W-:Y:S01]  /*0230*/  SEL R11, RZ, 0x100, P0 ;  /* 0x00000100ff0b7807 */ /* 0x004fe20000000000 */
[----:B------:R-:W-:Y:S01]  /*0240*/  IMAD R9, R4, 0xd, RZ ;  /* 0x0000000d04097824 */ /* 0x000fe200078e02ff */
[----:B------:R-:W-:-:S02]  /*0250*/  SEL R10, RZ, 0x1, P1 ;  /* 0x00000001ff0a7807 */ /* 0x000fc40000800000 */
[----:B------:R-:W-:Y:S01]  /*0260*/  IADD3 R6, P2, R0, UR4, RZ ;  /* 0x0000000400067c10 */ /* 0x000fe2000ff5e0ff */
[----:B-1----:R-:W-:-:S03]  /*0270*/  IMAD.WIDE R4, R5, 0x4, R2 ;  /* 0x0000000405047825 */ /* 0x002fc600078e0202 */
[----:B------:R-:W-:Y:S01]  /*0280*/  LEA.HI.X.SX32 R7, R0, UR5, 0x1, P2 ;  /* 0x0000000500077c11 */ /* 0x000fe200090f0eff */
[----:B------:R-:W-:-:S04]  /*0290*/  IMAD.WIDE R2, R9, 0x4, R2 ;  /* 0x0000000409027825 */ /* 0x000fc800078e0202 */
[----:B------:R-:W-:Y:S01]  /*02a0*/  IMAD.IADD R11, R10, 0x1, R11 ;  /* 0x000000010a0b7824 */ /* 0x000fe200078e020b */
[----:B---3--:R-:W-:Y:S04]  /*02b0*/  STG.E desc[UR6][R4.64], R13 ;  /* 0x0000000d04007986 */ /* 0x008fe8000c101906 */
[----:B----4-:R-:W-:Y:S04]  /*02c0*/  STG.E desc[UR6][R2.64], R15 ;  /* 0x0000000f02007986 */ /* 0x010fe8000c101906 */
[----:B------:R-:W-:Y:S01]  /*02d0*/  STG.E.U16 desc[UR6][R6.64], R11 ;  /* 0x0000000b06007986 */ /* 0x000fe2000c101506 */
[----:B------:R-:W-:Y:S05]  /*02e0*/  EXIT ;  /* 0x000000000000794d */ /* 0x000fea0003800000 */
.L_x_0:
[----:B------:R-:W-:-:S00]  /*02f0*/  BRA `(.L_x_0) ;  /* 0xfffffffc00fc7947 */ /* 0x000fc0000383ffff */
[----:B------:R-:W-:-:S00]  /*0300*/  NOP ;  /* 0x0000000000007918 */ /* 0x000fc00000000000 */
[----:B------:R-:W-:-:S00]  /*0310*/  NOP ;  /* 0x0000000000007918 */ /* 0x000fc00000000000 */
[----:B------:R-:W-:-:S00]  /*0320*/  NOP ;  /* 0x0000000000007918 */ /* 0x000fc00000000000 */
[----:B------:R-:W-:-:S00]  /*0330*/  NOP ;  /* 0x0000000000007918 */ /* 0x000fc00000000000 */
[----:B------:R-:W-:-:S00]  /*0340*/  NOP ;  /* 0x0000000000007918 */ /* 0x000fc00000000000 */
[----:B------:R-:W-:-:S00]  /*0350*/  NOP ;  /* 0x0000000000007918 */ /* 0x000fc00000000000 */
[----:B------:R-:W-:-:S00]  /*0360*/  NOP ;  /* 0x0000000000007918 */ /* 0x000fc00000000000 */
[----:B------:R-:W-:-:S00]  /*0370*/  NOP ;  /* 0x0000000000007918 */ /* 0x000fc00000000000 */
.L_x_1:


//--------------------- .nv.shared.triton_poi_fused_convolution_relu_threshold_backward_21 --------------------------
	.section	.nv.shared.triton_poi_fused_convolution_relu_threshold_backward_21,"aw",@nobits
	.sectionflags	@""
	.align	16
	.zero		1024


//--------------------- .nv.constant0.triton_poi_fused_convolution_relu_threshold_backward_21 --------------------------
	.section	.nv.constant0.triton_poi_fused_convolution_relu_threshold_backward_21,"a",@progbits
	.sectionflags	@""
	.align	4
.nv.constant0.triton_poi_fused_convolution_relu_threshold_backward_21:
	.zero		564
